//
// Generated by NVIDIA NVVM Compiler
//
// Compiler Build ID: CL-36424714
// Cuda compilation tools, release 13.0, V13.0.88
// Based on NVVM 20.0.0
//

.version 9.0
.target sm_100
.address_size 64

	// .globl	_Z10checkIndexv
.extern .func  (.param .b32 func_retval0) vprintf
(
	.param .b64 vprintf_param_0,
	.param .b64 vprintf_param_1
)
;
.global .align 1 .b8 $str[86] = {116, 104, 114, 101, 97, 100, 73, 100, 120, 58, 40, 37, 100, 44, 32, 37, 100, 44, 32, 37, 100, 41, 32, 98, 108, 111, 99, 107, 73, 100, 120, 40, 37, 100, 44, 32, 37, 100, 44, 32, 37, 100, 41, 32, 98, 108, 111, 99, 107, 68, 105, 109, 40, 37, 100, 44, 32, 37, 100, 44, 32, 37, 100, 41, 103, 114, 105, 100, 68, 105, 109, 58, 40, 37, 100, 44, 32, 37, 100, 44, 32, 37, 100, 41, 10};

.visible .entry _Z10checkIndexv()
{
	.local .align 16 .b8 	__local_depot0[48];
	.reg .b64 	%SP;
	.reg .b64 	%SPL;
	.reg .b32 	%r<15>;
	.reg .b64 	%rd<5>;

	mov.u64 	%SPL, __local_depot0;
	cvta.local.u64 	%SP, %SPL;
	add.u64 	%rd1, %SP, 0;
	add.u64 	%rd2, %SPL, 0;
	mov.u32 	%r1, %tid.x;
	mov.u32 	%r2, %tid.y;
	mov.u32 	%r3, %tid.z;
	mov.u32 	%r4, %ctaid.x;
	mov.u32 	%r5, %ctaid.y;
	mov.u32 	%r6, %ctaid.z;
	mov.u32 	%r7, %ntid.x;
	mov.u32 	%r8, %ntid.y;
	mov.u32 	%r9, %ntid.z;
	mov.u32 	%r10, %nctaid.x;
	mov.u32 	%r11, %nctaid.y;
	mov.u32 	%r12, %nctaid.z;
	st.local.v4.u32 	[%rd2], {%r1, %r2, %r3, %r4};
	st.local.v4.u32 	[%rd2+16], {%r5, %r6, %r7, %r8};
	st.local.v4.u32 	[%rd2+32], {%r9, %r10, %r11, %r12};
	mov.u64 	%rd3, $str;
	cvta.global.u64 	%rd4, %rd3;
	{ // callseq 0, 0
	.param .b64 param0;
	st.param.b64 	[param0], %rd4;
	.param .b64 param1;
	st.param.b64 	[param1], %rd1;
	.param .b32 retval0;
	call.uni (retval0), 
	vprintf, 
	(
	param0, 
	param1
	);
	ld.param.b32 	%r13, [retval0];
	} // callseq 0
	ret;

}


// ===== COMPILED SASS (sm_100) =====

	.target	sm_100

	.elftype	@"ET_EXEC"


//--------------------- .note.nv.tkinfo           --------------------------
	.section	.note.nv.tkinfo,"",@"SHT_NOTE"
	.sectionflags	@"SHF_NOTE_NV_TKINFO"
	.tkinfo
        /*0018*/ 	.word	0x00000002
        /*0030*/ 	.string	""
        /*0030*/ 	.string	"ptxas"
        /*0030*/ 	.string	"Cuda compilation tools, release 13.0, V13.0.88"
        /*0030*/ 	.string	"Build cuda_13.0.r13.0/compiler.36424714_0"
        /*0030*/ 	.string	"-arch sm_100 -m 64 "



//--------------------- .note.nv.cuinfo           --------------------------
	.section	.note.nv.cuinfo,"",@"SHT_NOTE"
	.sectionflags	@"SHF_NOTE_NV_CUINFO"
        /*0018*/ 	.short	0x0002
        /*001a*/ 	.short	0x0064
        /*001c*/ 	.short	0x0082
	.zero		2


//--------------------- .nv.info                  --------------------------
	.section	.nv.info,"",@"SHT_CUDA_INFO"
	.align	4


	//----- nvinfo : EIATTR_REGCOUNT
	.align		4
        /*0000*/ 	.byte	0x04, 0x2f
        /*0002*/ 	.short	(.L_2 - .L_1)
	.align		4
.L_1:
        /*0004*/ 	.word	index@(_Z10checkIndexv)
        /*0008*/ 	.word	0x00000018


	//----- nvinfo : EIATTR_FRAME_SIZE
	.align		4
.L_2:
        /*000c*/ 	.byte	0x04, 0x11
        /*000e*/ 	.short	(.L_4 - .L_3)
	.align		4
.L_3:
        /*0010*/ 	.word	index@(_Z10checkIndexv)
        /*0014*/ 	.word	0x00000030


	//----- nvinfo : EIATTR_MIN_STACK_SIZE
	.align		4
.L_4:
        /*0018*/ 	.byte	0x04, 0x12
        /*001a*/ 	.short	(.L_6 - .L_5)
	.align		4
.L_5:
        /*001c*/ 	.word	index@(_Z10checkIndexv)
        /*0020*/ 	.word	0x00000030
.L_6:


//--------------------- .nv.compat                --------------------------
	.section	.nv.compat,"",@"SHT_CUDA_COMPAT_INFO"
	.align	4
        /*0000*/ 	.byte	0x02, 0x09, 0x00, 0x00, 0x02, 0x02, 0x01, 0x00, 0x02, 0x05, 0x05, 0x00, 0x03, 0x07, 0x01, 0x01
        /*0010*/ 	.byte	0x02, 0x03, 0x00, 0x00, 0x02, 0x06, 0x01, 0x00, 0x04, 0x0b, 0x08, 0x00, 0x09, 0x00, 0x00, 0x00
        /*0020*/ 	.byte	0x00, 0x00, 0x00, 0x00


//--------------------- .nv.info._Z10checkIndexv  --------------------------
	.section	.nv.info._Z10checkIndexv,"",@"SHT_CUDA_INFO"
	.sectionflags	@""
	.align	4


	//----- nvinfo : EIATTR_CUDA_API_VERSION
	.align		4
        /*0000*/ 	.byte	0x04, 0x37
        /*0002*/ 	.short	(.L_8 - .L_7)
.L_7:
        /*0004*/ 	.word	0x00000082


	//----- nvinfo : EIATTR_SPARSE_MMA_MASK
	.align		4
.L_8:
        /*0008*/ 	.byte	0x03, 0x50
        /*000a*/ 	.short	0x0000


	//----- nvinfo : EIATTR_MAXREG_COUNT
	.align		4
        /*000c*/ 	.byte	0x03, 0x1b
        /*000e*/ 	.short	0x00ff


	//----- nvinfo : EIATTR_EXTERNS
	.align		4
        /*0010*/ 	.byte	0x04, 0x0f
        /*0012*/ 	.short	(.L_10 - .L_9)


	//   ....[0]....
	.align		4
.L_9:
        /*0014*/ 	.word	index@(vprintf)


	//----- nvinfo : EIATTR_MERCURY_ISA_VERSION
	.align		4
.L_10:
        /*0018*/ 	.byte	0x03, 0x5f
        /*001a*/ 	.short	0x0101


	//----- nvinfo : EIATTR_VRC_CTA_INIT_COUNT
	.align		4
        /*001c*/ 	.byte	0x02, 0x4a
	.zero		1
	.zero		1


	//----- nvinfo : EIATTR_SYSCALL_OFFSETS
	.align		4
        /*0020*/ 	.byte	0x04, 0x46
        /*0022*/ 	.short	(.L_12 - .L_11)


	//   ....[0]....
.L_11:
        /*0024*/ 	.word	0x000001b0


	//----- nvinfo : EIATTR_EXIT_INSTR_OFFSETS
	.align		4
.L_12:
        /*0028*/ 	.byte	0x04, 0x1c
        /*002a*/ 	.short	(.L_14 - .L_13)


	//   ....[0]....
.L_13:
        /*002c*/ 	.word	0x000001c0


	//----- nvinfo : EIATTR_SW_WAR
	.align		4
.L_14:
        /*0030*/ 	.byte	0x04, 0x36
        /*0032*/ 	.short	(.L_16 - .L_15)
.L_15:
        /*0034*/ 	.word	0x00000008
.L_16:


//--------------------- .nv.callgraph             --------------------------
	.section	.nv.callgraph,"",@"SHT_CUDA_CALLGRAPH"
	.align	4
	.sectionentsize	8
	.align		4
        /*0000*/ 	.word	0x00000000
	.align		4
        /*0004*/ 	.word	0xffffffff
	.align		4
        /*0008*/ 	.word	index@(_Z10checkIndexv)
	.align		4
        /*000c*/ 	.word	index@(vprintf)
	.align		4
        /*0010*/ 	.word	0x00000000
	.align		4
        /*0014*/ 	.word	0xfffffffe
	.align		4
        /*0018*/ 	.word	0x00000000
	.align		4
        /*001c*/ 	.word	0xfffffffd
	.align		4
        /*0020*/ 	.word	0x00000000
	.align		4
        /*0024*/ 	.word	0xfffffffc


//--------------------- .nv.constant4             --------------------------
	.section	.nv.constant4,"a",@progbits
	.align	8
	.align		8
.nv.constant4:
        /*0000*/ 	.dword	vprintf
	.align		8
        /*0008*/ 	.dword	$str


//--------------------- .text._Z10checkIndexv     --------------------------
	.section	.text._Z10checkIndexv,"ax",@progbits
	.align	128
        .global         _Z10checkIndexv
        .type           _Z10checkIndexv,@function
        .size           _Z10checkIndexv,(.L_x_2 - _Z10checkIndexv)
        .other          _Z10checkIndexv,@"STO_CUDA_ENTRY STV_DEFAULT"
_Z10checkIndexv:
.text._Z10checkIndexv:
[----:B------:R-:W0:Y:S01]  /*0000*/  LDC R1, c[0x0][0x37c] ;  /* 0x0000df00ff017b82 */ /* 0x000e220000000800 */
[----:B------:R-:W1:Y:S01]  /*0010*/  S2R R8, SR_TID.X ;  /* 0x0000000000087919 */ /* 0x000e620000002100 */
[----:B------:R-:W2:Y:S06]  /*0020*/  LDCU UR5, c[0x0][0x2fc] ;  /* 0x00005f80ff0577ac */ /* 0x000eac0008000800 */
[----:B------:R-:W3:Y:S01]  /*0030*/  LDC R14, c[0x0][0x360] ;  /* 0x0000d800ff0e7b82 */ /* 0x000ee20000000800 */
[----:B0-----:R-:W-:Y:S01]  /*0040*/  VIADD R1, R1, 0xffffffd0 ;  /* 0xffffffd001017836 */ /* 0x001fe20000000000 */
[----:B------:R-:W1:Y:S01]  /*0050*/  S2R R9, SR_TID.Y ;  /* 0x0000000000097919 */ /* 0x000e620000002200 */
[----:B------:R-:W-:Y:S01]  /*0060*/  MOV R0, 0x0 ;  /* 0x0000000000007802 */ /* 0x000fe20000000f00 */
[----:B------:R-:W0:Y:S01]  /*0070*/  LDCU UR4, c[0x0][0x2f8] ;  /* 0x00005f00ff0477ac */ /* 0x000e220008000800 */
[----:B------:R-:W1:Y:S03]  /*0080*/  S2R R10, SR_TID.Z ;  /* 0x00000000000a7919 */ /* 0x000e660000002300 */
[----:B------:R-:W3:Y:S01]  /*0090*/  LDC R15, c[0x0][0x364] ;  /* 0x0000d900ff0f7b82 */ /* 0x000ee20000000800 */
[----:B------:R-:W4:Y:S01]  /*00a0*/  LDCU.64 UR6, c[0x4][0x8] ;  /* 0x01000100ff0677ac */ /* 0x000f220008000a00 */
[----:B------:R-:W1:Y:S01]  /*00b0*/  S2R R11, SR_CTAID.X ;  /* 0x00000000000b7919 */ /* 0x000e620000002500 */
[----:B------:R-:W3:Y:S05]  /*00c0*/  S2R R12, SR_CTAID.Y ;  /* 0x00000000000c7919 */ /* 0x000eea0000002600 */
[----:B------:R-:W5:Y:S01]  /*00d0*/  LDC R16, c[0x0][0x368] ;  /* 0x0000da00ff107b82 */ /* 0x000f620000000800 */
[----:B------:R-:W3:Y:S01]  /*00e0*/  S2R R13, SR_CTAID.Z ;  /* 0x00000000000d7919 */ /* 0x000ee20000002700 */
[----:B0-----:R-:W-:-:S06]  /*00f0*/  IADD3 R6, P0, PT, R1, UR4, RZ ;  /* 0x0000000401067c10 */ /* 0x001fcc000ff1e0ff */
[----:B------:R-:W5:Y:S01]  /*0100*/  LDC R17, c[0x0][0x370] ;  /* 0x0000dc00ff117b82 */ /* 0x000f620000000800 */
[----:B----4-:R-:W-:Y:S01]  /*0110*/  IMAD.U32 R4, RZ, RZ, UR6 ;  /* 0x00000006ff047e24 */ /* 0x010fe2000f8e00ff */
[----:B------:R-:W-:Y:S01]  /*0120*/  MOV R5, UR7 ;  /* 0x0000000700057c02 */ /* 0x000fe20008000f00 */
[----:B--2---:R-:W-:-:S05]  /*0130*/  IMAD.X R7, RZ, RZ, UR5, P0 ;  /* 0x00000005ff077e24 */ /* 0x004fca00080e06ff */
[----:B------:R-:W5:Y:S08]  /*0140*/  LDC R18, c[0x0][0x374] ;  /* 0x0000dd00ff127b82 */ /* 0x000f700000000800 */
[----:B------:R-:W5:Y:S01]  /*0150*/  LDC R19, c[0x0][0x378] ;  /* 0x0000de00ff137b82 */ /* 0x000f620000000800 */
[----:B-1----:R0:W-:Y:S07]  /*0160*/  STL.128 [R1], R8 ;  /* 0x0000000801007387 */ /* 0x0021ee0000100c00 */
[----:B------:R0:W1:Y:S01]  /*0170*/  LDC.64 R2, c[0x4][R0] ;  /* 0x0100000000027b82 */ /* 0x0000620000000a00 */
[----:B---3--:R0:W-:Y:S04]  /*0180*/  STL.128 [R1+0x10], R12 ;  /* 0x0000100c01007387 */ /* 0x0081e80000100c00 */
[----:B-----5:R0:W-:Y:S02]  /*0190*/  STL.128 [R1+0x20], R16 ;  /* 0x0000201001007387 */ /* 0x0201e40000100c00 */
[----:B------:R-:W-:-:S07]  /*01a0*/  LEPC R20, `(.L_x_0) ;  /* 0x000000001014794e */ /* 0x000fce0000000000 */
[----:B01----:R-:W-:Y:S05]  /*01b0*/  CALL.ABS.NOINC R2 ;  /* 0x0000000002007343 */ /* 0x003fea0003c00000 */
.L_x_0:
[----:B------:R-:W-:Y:S05]  /*01c0*/  EXIT ;  /* 0x000000000000794d */ /* 0x000fea0003800000 */
.L_x_1:
[----:B------:R-:W-:-:S00]  /*01d0*/  BRA `(.L_x_1) ;  /* 0xfffffffc00fc7947 */ /* 0x000fc0000383ffff */
[----:B------:R-:W-:-:S00]  /*01e0*/  NOP ;  /* 0x0000000000007918 */ /* 0x000fc00000000000 */
        /* <DEDUP_REMOVED lines=9> */
.L_x_2:


//--------------------- .nv.global.init           --------------------------
	.section	.nv.global.init,"aw",@progbits
.nv.global.init:
	.type		$str,@object
	.size		$str,(.L_0 - $str)
$str:
        /*0000*/ 	.byte	0x74, 0x68, 0x72, 0x65, 0x61, 0x64, 0x49, 0x64, 0x78, 0x3a, 0x28, 0x25, 0x64, 0x2c, 0x20, 0x25
        /*0010*/ 	.byte	0x64, 0x2c, 0x20, 0x25, 0x64, 0x29, 0x20, 0x62, 0x6c, 0x6f, 0x63, 0x6b, 0x49, 0x64, 0x78, 0x28
        /*0020*/ 	.byte	0x25, 0x64, 0x2c, 0x20, 0x25, 0x64, 0x2c, 0x20, 0x25, 0x64, 0x29, 0x20, 0x62, 0x6c, 0x6f, 0x63
        /*0030*/ 	.byte	0x6b, 0x44, 0x69, 0x6d, 0x28, 0x25, 0x64, 0x2c, 0x20, 0x25, 0x64, 0x2c, 0x20, 0x25, 0x64, 0x29
        /*0040*/ 	.byte	0x67, 0x72, 0x69, 0x64, 0x44, 0x69, 0x6d, 0x3a, 0x28, 0x25, 0x64, 0x2c, 0x20, 0x25, 0x64, 0x2c
        /*0050*/ 	.byte	0x20, 0x25, 0x64, 0x29, 0x0a, 0x00
.L_0:


//--------------------- .nv.shared.reserved.0     --------------------------
	.section	.nv.shared.reserved.0,"aw",@nobits
	.weak		__nv_reservedSMEM_offset_0_alias
	.size		__nv_reservedSMEM_offset_0_alias, 0, 64
	.other		__nv_reservedSMEM_offset_0_alias,@"STO_CUDA_RESERVED_SHARED STV_DEFAULT"
__nv_reservedSMEM_offset_0_alias:
	.zero		0
	.zero		64


//--------------------- .nv.constant0._Z10checkIndexv --------------------------
	.section	.nv.constant0._Z10checkIndexv,"a",@progbits
	.sectionflags	@""
	.align	4
.nv.constant0._Z10checkIndexv:
	.zero		896


//--------------------- SYMBOLS --------------------------

	.type		.nv.reservedSmem.offset0,@object
	.size		.nv.reservedSmem.offset0,0x4
	.type		vprintf,@function
